//
// Generated by NVIDIA NVVM Compiler
//
// Compiler Build ID: CL-36424714
// Cuda compilation tools, release 13.0, V13.0.88
// Based on NVVM 20.0.0
//

.version 9.0
.target sm_100
.address_size 64

	// .globl	_Z8printer6Pfi
.extern .func  (.param .b32 func_retval0) vprintf
(
	.param .b64 vprintf_param_0,
	.param .b64 vprintf_param_1
)
;
.global .align 1 .b8 $str[4] = {37, 102, 32};
.global .align 1 .b8 $str$1[2] = {10};

.visible .entry _Z8printer6Pfi(
	.param .u64 .ptr .align 1 _Z8printer6Pfi_param_0,
	.param .u32 _Z8printer6Pfi_param_1
)
{
	.local .align 8 .b8 	__local_depot0[8];
	.reg .b64 	%SP;
	.reg .b64 	%SPL;
	.reg .pred 	%p<10>;
	.reg .b32 	%r<83>;
	.reg .b32 	%f<30>;
	.reg .b64 	%rd<32>;
	.reg .b64 	%fd<30>;

	mov.u64 	%SPL, __local_depot0;
	cvta.local.u64 	%SP, %SPL;
	ld.param.u64 	%rd9, [_Z8printer6Pfi_param_0];
	ld.param.u32 	%r16, [_Z8printer6Pfi_param_1];
	cvta.to.global.u64 	%rd1, %rd9;
	add.u64 	%rd10, %SP, 0;
	add.u64 	%rd2, %SPL, 0;
	setp.lt.s32 	%p1, %r16, 1;
	@%p1 bra 	$L__BB0_13;
	and.b32  	%r1, %r16, 15;
	setp.lt.u32 	%p2, %r16, 16;
	mov.b32 	%r80, 0;
	@%p2 bra 	$L__BB0_4;
	and.b32  	%r80, %r16, 2147483632;
	neg.s32 	%r78, %r80;
	add.s64 	%rd30, %rd1, 32;
	mov.u64 	%rd11, $str;
$L__BB0_3:
	.pragma "nounroll";
	ld.global.f32 	%f1, [%rd30+-32];
	cvt.f64.f32 	%fd1, %f1;
	st.local.f64 	[%rd2], %fd1;
	cvta.global.u64 	%rd12, %rd11;
	{ // callseq 0, 0
	.param .b64 param0;
	st.param.b64 	[param0], %rd12;
	.param .b64 param1;
	st.param.b64 	[param1], %rd10;
	.param .b32 retval0;
	call.uni (retval0), 
	vprintf, 
	(
	param0, 
	param1
	);
	ld.param.b32 	%r18, [retval0];
	} // callseq 0
	ld.global.f32 	%f2, [%rd30+-28];
	cvt.f64.f32 	%fd2, %f2;
	st.local.f64 	[%rd2], %fd2;
	{ // callseq 1, 0
	.param .b64 param0;
	st.param.b64 	[param0], %rd12;
	.param .b64 param1;
	st.param.b64 	[param1], %rd10;
	.param .b32 retval0;
	call.uni (retval0), 
	vprintf, 
	(
	param0, 
	param1
	);
	ld.param.b32 	%r20, [retval0];
	} // callseq 1
	ld.global.f32 	%f3, [%rd30+-24];
	cvt.f64.f32 	%fd3, %f3;
	st.local.f64 	[%rd2], %fd3;
	{ // callseq 2, 0
	.param .b64 param0;
	st.param.b64 	[param0], %rd12;
	.param .b64 param1;
	st.param.b64 	[param1], %rd10;
	.param .b32 retval0;
	call.uni (retval0), 
	vprintf, 
	(
	param0, 
	param1
	);
	ld.param.b32 	%r22, [retval0];
	} // callseq 2
	ld.global.f32 	%f4, [%rd30+-20];
	cvt.f64.f32 	%fd4, %f4;
	st.local.f64 	[%rd2], %fd4;
	{ // callseq 3, 0
	.param .b64 param0;
	st.param.b64 	[param0], %rd12;
	.param .b64 param1;
	st.param.b64 	[param1], %rd10;
	.param .b32 retval0;
	call.uni (retval0), 
	vprintf, 
	(
	param0, 
	param1
	);
	ld.param.b32 	%r24, [retval0];
	} // callseq 3
	ld.global.f32 	%f5, [%rd30+-16];
	cvt.f64.f32 	%fd5, %f5;
	st.local.f64 	[%rd2], %fd5;
	{ // callseq 4, 0
	.param .b64 param0;
	st.param.b64 	[param0], %rd12;
	.param .b64 param1;
	st.param.b64 	[param1], %rd10;
	.param .b32 retval0;
	call.uni (retval0), 
	vprintf, 
	(
	param0, 
	param1
	);
	ld.param.b32 	%r26, [retval0];
	} // callseq 4
	ld.global.f32 	%f6, [%rd30+-12];
	cvt.f64.f32 	%fd6, %f6;
	st.local.f64 	[%rd2], %fd6;
	{ // callseq 5, 0
	.param .b64 param0;
	st.param.b64 	[param0], %rd12;
	.param .b64 param1;
	st.param.b64 	[param1], %rd10;
	.param .b32 retval0;
	call.uni (retval0), 
	vprintf, 
	(
	param0, 
	param1
	);
	ld.param.b32 	%r28, [retval0];
	} // callseq 5
	ld.global.f32 	%f7, [%rd30+-8];
	cvt.f64.f32 	%fd7, %f7;
	st.local.f64 	[%rd2], %fd7;
	{ // callseq 6, 0
	.param .b64 param0;
	st.param.b64 	[param0], %rd12;
	.param .b64 param1;
	st.param.b64 	[param1], %rd10;
	.param .b32 retval0;
	call.uni (retval0), 
	vprintf, 
	(
	param0, 
	param1
	);
	ld.param.b32 	%r30, [retval0];
	} // callseq 6
	ld.global.f32 	%f8, [%rd30+-4];
	cvt.f64.f32 	%fd8, %f8;
	st.local.f64 	[%rd2], %fd8;
	{ // callseq 7, 0
	.param .b64 param0;
	st.param.b64 	[param0], %rd12;
	.param .b64 param1;
	st.param.b64 	[param1], %rd10;
	.param .b32 retval0;
	call.uni (retval0), 
	vprintf, 
	(
	param0, 
	param1
	);
	ld.param.b32 	%r32, [retval0];
	} // callseq 7
	ld.global.f32 	%f9, [%rd30];
	cvt.f64.f32 	%fd9, %f9;
	st.local.f64 	[%rd2], %fd9;
	{ // callseq 8, 0
	.param .b64 param0;
	st.param.b64 	[param0], %rd12;
	.param .b64 param1;
	st.param.b64 	[param1], %rd10;
	.param .b32 retval0;
	call.uni (retval0), 
	vprintf, 
	(
	param0, 
	param1
	);
	ld.param.b32 	%r34, [retval0];
	} // callseq 8
	ld.global.f32 	%f10, [%rd30+4];
	cvt.f64.f32 	%fd10, %f10;
	st.local.f64 	[%rd2], %fd10;
	{ // callseq 9, 0
	.param .b64 param0;
	st.param.b64 	[param0], %rd12;
	.param .b64 param1;
	st.param.b64 	[param1], %rd10;
	.param .b32 retval0;
	call.uni (retval0), 
	vprintf, 
	(
	param0, 
	param1
	);
	ld.param.b32 	%r36, [retval0];
	} // callseq 9
	ld.global.f32 	%f11, [%rd30+8];
	cvt.f64.f32 	%fd11, %f11;
	st.local.f64 	[%rd2], %fd11;
	{ // callseq 10, 0
	.param .b64 param0;
	st.param.b64 	[param0], %rd12;
	.param .b64 param1;
	st.param.b64 	[param1], %rd10;
	.param .b32 retval0;
	call.uni (retval0), 
	vprintf, 
	(
	param0, 
	param1
	);
	ld.param.b32 	%r38, [retval0];
	} // callseq 10
	ld.global.f32 	%f12, [%rd30+12];
	cvt.f64.f32 	%fd12, %f12;
	st.local.f64 	[%rd2], %fd12;
	{ // callseq 11, 0
	.param .b64 param0;
	st.param.b64 	[param0], %rd12;
	.param .b64 param1;
	st.param.b64 	[param1], %rd10;
	.param .b32 retval0;
	call.uni (retval0), 
	vprintf, 
	(
	param0, 
	param1
	);
	ld.param.b32 	%r40, [retval0];
	} // callseq 11
	ld.global.f32 	%f13, [%rd30+16];
	cvt.f64.f32 	%fd13, %f13;
	st.local.f64 	[%rd2], %fd13;
	{ // callseq 12, 0
	.param .b64 param0;
	st.param.b64 	[param0], %rd12;
	.param .b64 param1;
	st.param.b64 	[param1], %rd10;
	.param .b32 retval0;
	call.uni (retval0), 
	vprintf, 
	(
	param0, 
	param1
	);
	ld.param.b32 	%r42, [retval0];
	} // callseq 12
	ld.global.f32 	%f14, [%rd30+20];
	cvt.f64.f32 	%fd14, %f14;
	st.local.f64 	[%rd2], %fd14;
	{ // callseq 13, 0
	.param .b64 param0;
	st.param.b64 	[param0], %rd12;
	.param .b64 param1;
	st.param.b64 	[param1], %rd10;
	.param .b32 retval0;
	call.uni (retval0), 
	vprintf, 
	(
	param0, 
	param1
	);
	ld.param.b32 	%r44, [retval0];
	} // callseq 13
	ld.global.f32 	%f15, [%rd30+24];
	cvt.f64.f32 	%fd15, %f15;
	st.local.f64 	[%rd2], %fd15;
	{ // callseq 14, 0
	.param .b64 param0;
	st.param.b64 	[param0], %rd12;
	.param .b64 param1;
	st.param.b64 	[param1], %rd10;
	.param .b32 retval0;
	call.uni (retval0), 
	vprintf, 
	(
	param0, 
	param1
	);
	ld.param.b32 	%r46, [retval0];
	} // callseq 14
	ld.global.f32 	%f16, [%rd30+28];
	cvt.f64.f32 	%fd16, %f16;
	st.local.f64 	[%rd2], %fd16;
	{ // callseq 15, 0
	.param .b64 param0;
	st.param.b64 	[param0], %rd12;
	.param .b64 param1;
	st.param.b64 	[param1], %rd10;
	.param .b32 retval0;
	call.uni (retval0), 
	vprintf, 
	(
	param0, 
	param1
	);
	ld.param.b32 	%r48, [retval0];
	} // callseq 15
	add.s32 	%r78, %r78, 16;
	add.s64 	%rd30, %rd30, 64;
	setp.ne.s32 	%p3, %r78, 0;
	@%p3 bra 	$L__BB0_3;
$L__BB0_4:
	setp.eq.s32 	%p4, %r1, 0;
	@%p4 bra 	$L__BB0_13;
	and.b32  	%r7, %r16, 7;
	setp.lt.u32 	%p5, %r1, 8;
	@%p5 bra 	$L__BB0_7;
	mul.wide.u32 	%rd14, %r80, 4;
	add.s64 	%rd15, %rd1, %rd14;
	ld.global.f32 	%f17, [%rd15];
	cvt.f64.f32 	%fd17, %f17;
	st.local.f64 	[%rd2], %fd17;
	mov.u64 	%rd16, $str;
	cvta.global.u64 	%rd17, %rd16;
	add.u64 	%rd18, %SP, 0;
	{ // callseq 16, 0
	.param .b64 param0;
	st.param.b64 	[param0], %rd17;
	.param .b64 param1;
	st.param.b64 	[param1], %rd18;
	.param .b32 retval0;
	call.uni (retval0), 
	vprintf, 
	(
	param0, 
	param1
	);
	ld.param.b32 	%r50, [retval0];
	} // callseq 16
	ld.global.f32 	%f18, [%rd15+4];
	cvt.f64.f32 	%fd18, %f18;
	st.local.f64 	[%rd2], %fd18;
	{ // callseq 17, 0
	.param .b64 param0;
	st.param.b64 	[param0], %rd17;
	.param .b64 param1;
	st.param.b64 	[param1], %rd18;
	.param .b32 retval0;
	call.uni (retval0), 
	vprintf, 
	(
	param0, 
	param1
	);
	ld.param.b32 	%r52, [retval0];
	} // callseq 17
	ld.global.f32 	%f19, [%rd15+8];
	cvt.f64.f32 	%fd19, %f19;
	st.local.f64 	[%rd2], %fd19;
	{ // callseq 18, 0
	.param .b64 param0;
	st.param.b64 	[param0], %rd17;
	.param .b64 param1;
	st.param.b64 	[param1], %rd18;
	.param .b32 retval0;
	call.uni (retval0), 
	vprintf, 
	(
	param0, 
	param1
	);
	ld.param.b32 	%r54, [retval0];
	} // callseq 18
	ld.global.f32 	%f20, [%rd15+12];
	cvt.f64.f32 	%fd20, %f20;
	st.local.f64 	[%rd2], %fd20;
	{ // callseq 19, 0
	.param .b64 param0;
	st.param.b64 	[param0], %rd17;
	.param .b64 param1;
	st.param.b64 	[param1], %rd18;
	.param .b32 retval0;
	call.uni (retval0), 
	vprintf, 
	(
	param0, 
	param1
	);
	ld.param.b32 	%r56, [retval0];
	} // callseq 19
	ld.global.f32 	%f21, [%rd15+16];
	cvt.f64.f32 	%fd21, %f21;
	st.local.f64 	[%rd2], %fd21;
	{ // callseq 20, 0
	.param .b64 param0;
	st.param.b64 	[param0], %rd17;
	.param .b64 param1;
	st.param.b64 	[param1], %rd18;
	.param .b32 retval0;
	call.uni (retval0), 
	vprintf, 
	(
	param0, 
	param1
	);
	ld.param.b32 	%r58, [retval0];
	} // callseq 20
	ld.global.f32 	%f22, [%rd15+20];
	cvt.f64.f32 	%fd22, %f22;
	st.local.f64 	[%rd2], %fd22;
	{ // callseq 21, 0
	.param .b64 param0;
	st.param.b64 	[param0], %rd17;
	.param .b64 param1;
	st.param.b64 	[param1], %rd18;
	.param .b32 retval0;
	call.uni (retval0), 
	vprintf, 
	(
	param0, 
	param1
	);
	ld.param.b32 	%r60, [retval0];
	} // callseq 21
	ld.global.f32 	%f23, [%rd15+24];
	cvt.f64.f32 	%fd23, %f23;
	st.local.f64 	[%rd2], %fd23;
	{ // callseq 22, 0
	.param .b64 param0;
	st.param.b64 	[param0], %rd17;
	.param .b64 param1;
	st.param.b64 	[param1], %rd18;
	.param .b32 retval0;
	call.uni (retval0), 
	vprintf, 
	(
	param0, 
	param1
	);
	ld.param.b32 	%r62, [retval0];
	} // callseq 22
	ld.global.f32 	%f24, [%rd15+28];
	cvt.f64.f32 	%fd24, %f24;
	st.local.f64 	[%rd2], %fd24;
	{ // callseq 23, 0
	.param .b64 param0;
	st.param.b64 	[param0], %rd17;
	.param .b64 param1;
	st.param.b64 	[param1], %rd18;
	.param .b32 retval0;
	call.uni (retval0), 
	vprintf, 
	(
	param0, 
	param1
	);
	ld.param.b32 	%r64, [retval0];
	} // callseq 23
	add.s32 	%r80, %r80, 8;
$L__BB0_7:
	setp.eq.s32 	%p6, %r7, 0;
	@%p6 bra 	$L__BB0_13;
	and.b32  	%r10, %r16, 3;
	setp.lt.u32 	%p7, %r7, 4;
	@%p7 bra 	$L__BB0_10;
	mul.wide.u32 	%rd19, %r80, 4;
	add.s64 	%rd20, %rd1, %rd19;
	ld.global.f32 	%f25, [%rd20];
	cvt.f64.f32 	%fd25, %f25;
	st.local.f64 	[%rd2], %fd25;
	mov.u64 	%rd21, $str;
	cvta.global.u64 	%rd22, %rd21;
	add.u64 	%rd23, %SP, 0;
	{ // callseq 24, 0
	.param .b64 param0;
	st.param.b64 	[param0], %rd22;
	.param .b64 param1;
	st.param.b64 	[param1], %rd23;
	.param .b32 retval0;
	call.uni (retval0), 
	vprintf, 
	(
	param0, 
	param1
	);
	ld.param.b32 	%r66, [retval0];
	} // callseq 24
	ld.global.f32 	%f26, [%rd20+4];
	cvt.f64.f32 	%fd26, %f26;
	st.local.f64 	[%rd2], %fd26;
	{ // callseq 25, 0
	.param .b64 param0;
	st.param.b64 	[param0], %rd22;
	.param .b64 param1;
	st.param.b64 	[param1], %rd23;
	.param .b32 retval0;
	call.uni (retval0), 
	vprintf, 
	(
	param0, 
	param1
	);
	ld.param.b32 	%r68, [retval0];
	} // callseq 25
	ld.global.f32 	%f27, [%rd20+8];
	cvt.f64.f32 	%fd27, %f27;
	st.local.f64 	[%rd2], %fd27;
	{ // callseq 26, 0
	.param .b64 param0;
	st.param.b64 	[param0], %rd22;
	.param .b64 param1;
	st.param.b64 	[param1], %rd23;
	.param .b32 retval0;
	call.uni (retval0), 
	vprintf, 
	(
	param0, 
	param1
	);
	ld.param.b32 	%r70, [retval0];
	} // callseq 26
	ld.global.f32 	%f28, [%rd20+12];
	cvt.f64.f32 	%fd28, %f28;
	st.local.f64 	[%rd2], %fd28;
	{ // callseq 27, 0
	.param .b64 param0;
	st.param.b64 	[param0], %rd22;
	.param .b64 param1;
	st.param.b64 	[param1], %rd23;
	.param .b32 retval0;
	call.uni (retval0), 
	vprintf, 
	(
	param0, 
	param1
	);
	ld.param.b32 	%r72, [retval0];
	} // callseq 27
	add.s32 	%r80, %r80, 4;
$L__BB0_10:
	setp.eq.s32 	%p8, %r10, 0;
	@%p8 bra 	$L__BB0_13;
	mul.wide.u32 	%rd24, %r80, 4;
	add.s64 	%rd31, %rd1, %rd24;
	neg.s32 	%r82, %r10;
	mov.u64 	%rd25, $str;
	add.u64 	%rd27, %SP, 0;
$L__BB0_12:
	.pragma "nounroll";
	ld.global.f32 	%f29, [%rd31];
	cvt.f64.f32 	%fd29, %f29;
	st.local.f64 	[%rd2], %fd29;
	cvta.global.u64 	%rd26, %rd25;
	{ // callseq 28, 0
	.param .b64 param0;
	st.param.b64 	[param0], %rd26;
	.param .b64 param1;
	st.param.b64 	[param1], %rd27;
	.param .b32 retval0;
	call.uni (retval0), 
	vprintf, 
	(
	param0, 
	param1
	);
	ld.param.b32 	%r74, [retval0];
	} // callseq 28
	add.s64 	%rd31, %rd31, 4;
	add.s32 	%r82, %r82, 1;
	setp.ne.s32 	%p9, %r82, 0;
	@%p9 bra 	$L__BB0_12;
$L__BB0_13:
	mov.u64 	%rd28, $str$1;
	cvta.global.u64 	%rd29, %rd28;
	{ // callseq 29, 0
	.param .b64 param0;
	st.param.b64 	[param0], %rd29;
	.param .b64 param1;
	st.param.b64 	[param1], 0;
	.param .b32 retval0;
	call.uni (retval0), 
	vprintf, 
	(
	param0, 
	param1
	);
	ld.param.b32 	%r76, [retval0];
	} // callseq 29
	ret;

}


// ===== COMPILED SASS (sm_100) =====

	.target	sm_100

	.elftype	@"ET_EXEC"


//--------------------- .note.nv.tkinfo           --------------------------
	.section	.note.nv.tkinfo,"",@"SHT_NOTE"
	.sectionflags	@"SHF_NOTE_NV_TKINFO"
	.tkinfo
        /*0018*/ 	.word	0x00000002
        /*0030*/ 	.string	""
        /*0030*/ 	.string	"ptxas"
        /*0030*/ 	.string	"Cuda compilation tools, release 13.0, V13.0.88"
        /*0030*/ 	.string	"Build cuda_13.0.r13.0/compiler.36424714_0"
        /*0030*/ 	.string	"-arch sm_100 -m 64 "



//--------------------- .note.nv.cuinfo           --------------------------
	.section	.note.nv.cuinfo,"",@"SHT_NOTE"
	.sectionflags	@"SHF_NOTE_NV_CUINFO"
        /*0018*/ 	.short	0x0002
        /*001a*/ 	.short	0x0064
        /*001c*/ 	.short	0x0082
	.zero		2


//--------------------- .nv.info                  --------------------------
	.section	.nv.info,"",@"SHT_CUDA_INFO"
	.align	4


	//----- nvinfo : EIATTR_REGCOUNT
	.align		4
        /*0000*/ 	.byte	0x04, 0x2f
        /*0002*/ 	.short	(.L_3 - .L_2)
	.align		4
.L_2:
        /*0004*/ 	.word	index@(_Z8printer6Pfi)
        /*0008*/ 	.word	0x0000001b


	//----- nvinfo : EIATTR_FRAME_SIZE
	.align		4
.L_3:
        /*000c*/ 	.byte	0x04, 0x11
        /*000e*/ 	.short	(.L_5 - .L_4)
	.align		4
.L_4:
        /*0010*/ 	.word	index@(_Z8printer6Pfi)
        /*0014*/ 	.word	0x00000008


	//----- nvinfo : EIATTR_MIN_STACK_SIZE
	.align		4
.L_5:
        /*0018*/ 	.byte	0x04, 0x12
        /*001a*/ 	.short	(.L_7 - .L_6)
	.align		4
.L_6:
        /*001c*/ 	.word	index@(_Z8printer6Pfi)
        /*0020*/ 	.word	0x00000008
.L_7:


//--------------------- .nv.compat                --------------------------
	.section	.nv.compat,"",@"SHT_CUDA_COMPAT_INFO"
	.align	4
        /*0000*/ 	.byte	0x02, 0x09, 0x00, 0x00, 0x02, 0x02, 0x01, 0x00, 0x02, 0x05, 0x05, 0x00, 0x03, 0x07, 0x01, 0x01
        /*0010*/ 	.byte	0x02, 0x03, 0x00, 0x00, 0x02, 0x06, 0x01, 0x00, 0x04, 0x0b, 0x08, 0x00, 0x09, 0x00, 0x00, 0x00
        /*0020*/ 	.byte	0x00, 0x00, 0x00, 0x00


//--------------------- .nv.info._Z8printer6Pfi   --------------------------
	.section	.nv.info._Z8printer6Pfi,"",@"SHT_CUDA_INFO"
	.sectionflags	@""
	.align	4


	//----- nvinfo : EIATTR_CUDA_API_VERSION
	.align		4
        /*0000*/ 	.byte	0x04, 0x37
        /*0002*/ 	.short	(.L_9 - .L_8)
.L_8:
        /*0004*/ 	.word	0x00000082


	//----- nvinfo : EIATTR_KPARAM_INFO
	.align		4
.L_9:
        /*0008*/ 	.byte	0x04, 0x17
        /*000a*/ 	.short	(.L_11 - .L_10)
.L_10:
        /*000c*/ 	.word	0x00000000
        /*0010*/ 	.short	0x0001
        /*0012*/ 	.short	0x0008
        /*0014*/ 	.byte	0x00, 0xf0, 0x11, 0x00


	//----- nvinfo : EIATTR_KPARAM_INFO
	.align		4
.L_11:
        /*0018*/ 	.byte	0x04, 0x17
        /*001a*/ 	.short	(.L_13 - .L_12)
.L_12:
        /*001c*/ 	.word	0x00000000
        /*0020*/ 	.short	0x0000
        /*0022*/ 	.short	0x0000
        /*0024*/ 	.byte	0x00, 0xf5, 0x21, 0x00


	//----- nvinfo : EIATTR_SPARSE_MMA_MASK
	.align		4
.L_13:
        /*0028*/ 	.byte	0x03, 0x50
        /*002a*/ 	.short	0x0000


	//----- nvinfo : EIATTR_MAXREG_COUNT
	.align		4
        /*002c*/ 	.byte	0x03, 0x1b
        /*002e*/ 	.short	0x00ff


	//----- nvinfo : EIATTR_EXTERNS
	.align		4
        /*0030*/ 	.byte	0x04, 0x0f
        /*0032*/ 	.short	(.L_15 - .L_14)


	//   ....[0]....
	.align		4
.L_14:
        /*0034*/ 	.word	index@(vprintf)


	//----- nvinfo : EIATTR_MERCURY_ISA_VERSION
	.align		4
.L_15:
        /*0038*/ 	.byte	0x03, 0x5f
        /*003a*/ 	.short	0x0101


	//----- nvinfo : EIATTR_VRC_CTA_INIT_COUNT
	.align		4
        /*003c*/ 	.byte	0x02, 0x4a
	.zero		1
	.zero		1


	//----- nvinfo : EIATTR_SYSCALL_OFFSETS
	.align		4
        /*0040*/ 	.byte	0x04, 0x46
        /*0042*/ 	.short	(.L_17 - .L_16)


	//   ....[0]....
.L_16:
        /*0044*/ 	.word	0x00000260


	//   ....[1]....
        /*0048*/ 	.word	0x00000310


	//   ....[2]....
        /*004c*/ 	.word	0x000003c0


	//   ....[3]....
        /*0050*/ 	.word	0x00000470


	//   ....[4]....
        /*0054*/ 	.word	0x00000520


	//   ....[5]....
        /*0058*/ 	.word	0x000005d0


	//   ....[6]....
        /*005c*/ 	.word	0x00000680


	//   ....[7]....
        /*0060*/ 	.word	0x00000730


	//   ....[8]....
        /*0064*/ 	.word	0x000007e0


	//   ....[9]....
        /*0068*/ 	.word	0x00000890


	//   ....[10]....
        /*006c*/ 	.word	0x00000940


	//   ....[11]....
        /*0070*/ 	.word	0x000009f0


	//   ....[12]....
        /*0074*/ 	.word	0x00000aa0


	//   ....[13]....
        /*0078*/ 	.word	0x00000b50


	//   ....[14]....
        /*007c*/ 	.word	0x00000c00


	//   ....[15]....
        /*0080*/ 	.word	0x00000cb0


	//   ....[16]....
        /*0084*/ 	.word	0x00000e50


	//   ....[17]....
        /*0088*/ 	.word	0x00000f00


	//   ....[18]....
        /*008c*/ 	.word	0x00000fb0


	//   ....[19]....
        /*0090*/ 	.word	0x00001060


	//   ....[20]....
        /*0094*/ 	.word	0x00001110


	//   ....[21]....
        /*0098*/ 	.word	0x000011c0


	//   ....[22]....
        /*009c*/ 	.word	0x00001270


	//   ....[23]....
        /*00a0*/ 	.word	0x00001320


	//   ....[24]....
        /*00a4*/ 	.word	0x00001470


	//   ....[25]....
        /*00a8*/ 	.word	0x00001520


	//   ....[26]....
        /*00ac*/ 	.word	0x000015d0


	//   ....[27]....
        /*00b0*/ 	.word	0x00001680


	//   ....[28]....
        /*00b4*/ 	.word	0x000017d0


	//   ....[29]....
        /*00b8*/ 	.word	0x000018a0


	//----- nvinfo : EIATTR_EXIT_INSTR_OFFSETS
	.align		4
.L_17:
        /*00bc*/ 	.byte	0x04, 0x1c
        /*00be*/ 	.short	(.L_19 - .L_18)


	//   ....[0]....
.L_18:
        /*00c0*/ 	.word	0x000018b0


	//----- nvinfo : EIATTR_CRS_STACK_SIZE
	.align		4
.L_19:
        /*00c4*/ 	.byte	0x04, 0x1e
        /*00c6*/ 	.short	(.L_21 - .L_20)
.L_20:
        /*00c8*/ 	.word	0x00000000


	//----- nvinfo : EIATTR_CBANK_PARAM_SIZE
	.align		4
.L_21:
        /*00cc*/ 	.byte	0x03, 0x19
        /*00ce*/ 	.short	0x000c


	//----- nvinfo : EIATTR_PARAM_CBANK
	.align		4
        /*00d0*/ 	.byte	0x04, 0x0a
        /*00d2*/ 	.short	(.L_23 - .L_22)
	.align		4
.L_22:
        /*00d4*/ 	.word	index@(.nv.constant0._Z8printer6Pfi)
        /*00d8*/ 	.short	0x0380
        /*00da*/ 	.short	0x000c


	//----- nvinfo : EIATTR_SW_WAR
	.align		4
.L_23:
        /*00dc*/ 	.byte	0x04, 0x36
        /*00de*/ 	.short	(.L_25 - .L_24)
.L_24:
        /*00e0*/ 	.word	0x00000008
.L_25:


//--------------------- .nv.callgraph             --------------------------
	.section	.nv.callgraph,"",@"SHT_CUDA_CALLGRAPH"
	.align	4
	.sectionentsize	8
	.align		4
        /*0000*/ 	.word	0x00000000
	.align		4
        /*0004*/ 	.word	0xffffffff
	.align		4
        /*0008*/ 	.word	index@(_Z8printer6Pfi)
	.align		4
        /*000c*/ 	.word	index@(vprintf)
	.align		4
        /*0010*/ 	.word	0x00000000
	.align		4
        /*0014*/ 	.word	0xfffffffe
	.align		4
        /*0018*/ 	.word	0x00000000
	.align		4
        /*001c*/ 	.word	0xfffffffd
	.align		4
        /*0020*/ 	.word	0x00000000
	.align		4
        /*0024*/ 	.word	0xfffffffc


//--------------------- .nv.constant4             --------------------------
	.section	.nv.constant4,"a",@progbits
	.align	8
	.align		8
.nv.constant4:
        /*0000*/ 	.dword	vprintf
	.align		8
        /*0008*/ 	.dword	$str
	.align		8
        /*0010*/ 	.dword	$str$1


//--------------------- .text._Z8printer6Pfi      --------------------------
	.section	.text._Z8printer6Pfi,"ax",@progbits
	.align	128
        .global         _Z8printer6Pfi
        .type           _Z8printer6Pfi,@function
        .size           _Z8printer6Pfi,(.L_x_38 - _Z8printer6Pfi)
        .other          _Z8printer6Pfi,@"STO_CUDA_ENTRY STV_DEFAULT"
_Z8printer6Pfi:
.text._Z8printer6Pfi:
[----:B------:R-:W0:Y:S01]  /*0000*/  LDC R1, c[0x0][0x37c] ;  /* 0x0000df00ff017b82 */ /* 0x000e220000000800 */
[----:B------:R-:W1:Y:S01]  /*0010*/  LDCU UR4, c[0x0][0x388] ;  /* 0x00007100ff0477ac */ /* 0x000e620008000800 */
[----:B0-----:R-:W-:Y:S01]  /*0020*/  VIADD R1, R1, 0xfffffff8 ;  /* 0xfffffff801017836 */ /* 0x001fe20000000000 */
[----:B------:R-:W0:Y:S01]  /*0030*/  LDCU UR5, c[0x0][0x2f8] ;  /* 0x00005f00ff0577ac */ /* 0x000e220008000800 */
[----:B------:R-:W2:Y:S01]  /*0040*/  LDCU UR6, c[0x0][0x2fc] ;  /* 0x00005f80ff0677ac */ /* 0x000ea20008000800 */
[----:B-1----:R-:W-:Y:S02]  /*0050*/  UISETP.GE.AND UP0, UPT, UR4, 0x1, UPT ;  /* 0x000000010400788c */ /* 0x002fe4000bf06270 */
[----:B0-----:R-:W-:-:S05]  /*0060*/  IADD3 R18, P0, PT, R1, UR5, RZ ;  /* 0x0000000501127c10 */ /* 0x001fca000ff1e0ff */
[----:B--2---:R-:W-:Y:S02]  /*0070*/  IMAD.X R2, RZ, RZ, UR6, P0 ;  /* 0x00000006ff027e24 */ /* 0x004fe400080e06ff */
[----:B------:R-:W-:Y:S06]  /*0080*/  BRA.U !UP0, `(.L_x_0) ;  /* 0x0000001508e87547 */ /* 0x000fec000b800000 */
[----:B------:R-:W-:Y:S01]  /*0090*/  UISETP.GE.U32.AND UP0, UPT, UR4, 0x10, UPT ;  /* 0x000000100400788c */ /* 0x000fe2000bf06070 */
[----:B------:R-:W-:Y:S01]  /*00a0*/  IMAD.MOV.U32 R19, RZ, RZ, RZ ;  /* 0x000000ffff137224 */ /* 0x000fe200078e00ff */
[----:B------:R-:W0:Y:S01]  /*00b0*/  LDCU.64 UR36, c[0x0][0x358] ;  /* 0x00006b00ff2477ac */ /* 0x000e220008000a00 */
[----:B------:R-:W-:-:S06]  /*00c0*/  ULOP3.LUT UR38, UR4, 0xf, URZ, 0xc0, !UPT ;  /* 0x0000000f04267892 */ /* 0x000fcc000f8ec0ff */
[----:B------:R-:W-:Y:S06]  /*00d0*/  BRA.U !UP0, `(.L_x_1) ;  /* 0x0000000d080c7547 */ /* 0x000fec000b800000 */
[----:B------:R-:W1:Y:S01]  /*00e0*/  LDCU.64 UR6, c[0x0][0x380] ;  /* 0x00007000ff0677ac */ /* 0x000e620008000a00 */
[----:B------:R-:W-:Y:S01]  /*00f0*/  BSSY.RECONVERGENT B6, `(.L_x_1) ;  /* 0x00000c1000067945 */ /* 0x000fe20003800200 */
[----:B------:R-:W-:-:S04]  /*0100*/  ULOP3.LUT UR4, UR4, 0x7ffffff0, URZ, 0xc0, !UPT ;  /* 0x7ffffff004047892 */ /* 0x000fc8000f8ec0ff */
[----:B------:R-:W-:Y:S02]  /*0110*/  UIADD3 UR8, UPT, UPT, -UR4, URZ, URZ ;  /* 0x000000ff04087290 */ /* 0x000fe4000fffe1ff */
[----:B------:R-:W-:-:S04]  /*0120*/  MOV R19, UR4 ;  /* 0x0000000400137c02 */ /* 0x000fc80008000f00 */
[----:B------:R-:W-:Y:S01]  /*0130*/  IMAD.U32 R23, RZ, RZ, UR8 ;  /* 0x00000008ff177e24 */ /* 0x000fe2000f8e00ff */
[----:B-1----:R-:W-:-:S04]  /*0140*/  UIADD3 UR5, UP0, UPT, UR6, 0x20, URZ ;  /* 0x0000002006057890 */ /* 0x002fc8000ff1e0ff */
[----:B------:R-:W-:Y:S02]  /*0150*/  UIADD3.X UR6, UPT, UPT, URZ, UR7, URZ, UP0, !UPT ;  /* 0x00000007ff067290 */ /* 0x000fe400087fe4ff */
[----:B------:R-:W-:-:S04]  /*0160*/  IMAD.U32 R16, RZ, RZ, UR5 ;  /* 0x00000005ff107e24 */ /* 0x000fc8000f8e00ff */
[----:B------:R-:W-:-:S07]  /*0170*/  MOV R17, UR6 ;  /* 0x0000000600117c02 */ /* 0x000fce0008000f00 */
.L_x_18:
[----:B0-----:R-:W2:Y:S01]  /*0180*/  LDG.E R0, desc[UR36][R16.64+-0x20] ;  /* 0xffffe02410007981 */ /* 0x001ea2000c1e1900 */
[----:B------:R-:W-:Y:S01]  /*0190*/  MOV R22, 0x0 ;  /* 0x0000000000167802 */ /* 0x000fe20000000f00 */
[----:B------:R-:W0:Y:S01]  /*01a0*/  LDCU.64 UR4, c[0x4][0x8] ;  /* 0x01000100ff0477ac */ /* 0x000e220008000a00 */
[----:B------:R-:W-:Y:S02]  /*01b0*/  VIADD R23, R23, 0x10 ;  /* 0x0000001017177836 */ /* 0x000fe40000000000 */
[----:B------:R1:W3:Y:S01]  /*01c0*/  LDC.64 R8, c[0x4][R22] ;  /* 0x0100000016087b82 */ /* 0x0002e20000000a00 */
[----:B------:R-:W-:Y:S02]  /*01d0*/  IMAD.MOV.U32 R6, RZ, RZ, R18 ;  /* 0x000000ffff067224 */ /* 0x000fe400078e0012 */
[----:B------:R-:W-:Y:S01]  /*01e0*/  ISETP.NE.AND P0, PT, R23, RZ, PT ;  /* 0x000000ff1700720c */ /* 0x000fe20003f05270 */
[----:B------:R-:W-:-:S03]  /*01f0*/  IMAD.MOV.U32 R7, RZ, RZ, R2 ;  /* 0x000000ffff077224 */ /* 0x000fc600078e0002 */
[----:B------:R-:W-:Y:S01]  /*0200*/  P2R R24, PR, RZ, 0x1 ;  /* 0x00000001ff187803 */ /* 0x000fe20000000000 */
[----:B0-----:R-:W-:Y:S01]  /*0210*/  IMAD.U32 R4, RZ, RZ, UR4 ;  /* 0x00000004ff047e24 */ /* 0x001fe2000f8e00ff */
[----:B------:R-:W-:Y:S01]  /*0220*/  MOV R5, UR5 ;  /* 0x0000000500057c02 */ /* 0x000fe20008000f00 */
[----:B--2---:R-:W0:Y:S02]  /*0230*/  F2F.F64.F32 R10, R0 ;  /* 0x00000000000a7310 */ /* 0x004e240000201800 */
[----:B0--3--:R1:W-:Y:S04]  /*0240*/  STL.64 [R1], R10 ;  /* 0x0000000a01007387 */ /* 0x0093e80000100a00 */
[----:B------:R-:W-:-:S07]  /*0250*/  LEPC R20, `(.L_x_2) ;  /* 0x000000001014794e */ /* 0x000fce0000000000 */
[----:B-1----:R-:W-:Y:S05]  /*0260*/  CALL.ABS.NOINC R8 ;  /* 0x0000000008007343 */ /* 0x002fea0003c00000 */
.L_x_2:
[----:B------:R-:W2:Y:S01]  /*0270*/  LDG.E R0, desc[UR36][R16.64+-0x1c] ;  /* 0xffffe42410007981 */ /* 0x000ea2000c1e1900 */
[----:B------:R0:W1:Y:S01]  /*0280*/  LDC.64 R8, c[0x4][R22] ;  /* 0x0100000016087b82 */ /* 0x0000620000000a00 */
[----:B------:R-:W3:Y:S01]  /*0290*/  LDCU.64 UR4, c[0x4][0x8] ;  /* 0x01000100ff0477ac */ /* 0x000ee20008000a00 */
[----:B------:R-:W-:Y:S01]  /*02a0*/  IMAD.MOV.U32 R6, RZ, RZ, R18 ;  /* 0x000000ffff067224 */ /* 0x000fe200078e0012 */
[----:B------:R-:W-:Y:S02]  /*02b0*/  MOV R7, R2 ;  /* 0x0000000200077202 */ /* 0x000fe40000000f00 */
[----:B---3--:R-:W-:Y:S01]  /*02c0*/  MOV R4, UR4 ;  /* 0x0000000400047c02 */ /* 0x008fe20008000f00 */
[----:B------:R-:W-:Y:S01]  /*02d0*/  IMAD.U32 R5, RZ, RZ, UR5 ;  /* 0x00000005ff057e24 */ /* 0x000fe2000f8e00ff */
[----:B--2---:R-:W2:Y:S02]  /*02e0*/  F2F.F64.F32 R10, R0 ;  /* 0x00000000000a7310 */ /* 0x004ea40000201800 */
[----:B-12---:R0:W-:Y:S04]  /*02f0*/  STL.64 [R1], R10 ;  /* 0x0000000a01007387 */ /* 0x0061e80000100a00 */
[----:B------:R-:W-:-:S07]  /*0300*/  LEPC R20, `(.L_x_3) ;  /* 0x000000001014794e */ /* 0x000fce0000000000 */
[----:B0-----:R-:W-:Y:S05]  /*0310*/  CALL.ABS.NOINC R8 ;  /* 0x0000000008007343 */ /* 0x001fea0003c00000 */
.L_x_3:
[----:B------:R-:W2:Y:S01]  /*0320*/  LDG.E R0, desc[UR36][R16.64+-0x18] ;  /* 0xffffe82410007981 */ /* 0x000ea2000c1e1900 */
[----:B------:R0:W1:Y:S01]  /*0330*/  LDC.64 R8, c[0x4][R22] ;  /* 0x0100000016087b82 */ /* 0x0000620000000a00 */
[----:B------:R-:W3:Y:S01]  /*0340*/  LDCU.64 UR4, c[0x4][0x8] ;  /* 0x01000100ff0477ac */ /* 0x000ee20008000a00 */
[----:B------:R-:W-:Y:S01]  /*0350*/  MOV R6, R18 ;  /* 0x0000001200067202 */ /* 0x000fe20000000f00 */
[----:B------:R-:W-:Y:S02]  /*0360*/  IMAD.MOV.U32 R7, RZ, RZ, R2 ;  /* 0x000000ffff077224 */ /* 0x000fe400078e0002 */
[----:B---3--:R-:W-:Y:S02]  /*0370*/  IMAD.U32 R4, RZ, RZ, UR4 ;  /* 0x00000004ff047e24 */ /* 0x008fe4000f8e00ff */
[----:B------:R-:W-:Y:S01]  /*0380*/  IMAD.U32 R5, RZ, RZ, UR5 ;  /* 0x00000005ff057e24 */ /* 0x000fe2000f8e00ff */
[----:B--2---:R-:W2:Y:S02]  /*0390*/  F2F.F64.F32 R10, R0 ;  /* 0x00000000000a7310 */ /* 0x004ea40000201800 */
[----:B-12---:R0:W-:Y:S04]  /*03a0*/  STL.64 [R1], R10 ;  /* 0x0000000a01007387 */ /* 0x0061e80000100a00 */
[----:B------:R-:W-:-:S07]  /*03b0*/  LEPC R20, `(.L_x_4) ;  /* 0x000000001014794e */ /* 0x000fce0000000000 */
[----:B0-----:R-:W-:Y:S05]  /*03c0*/  CALL.ABS.NOINC R8 ;  /* 0x0000000008007343 */ /* 0x001fea0003c00000 */
.L_x_4:
[----:B------:R-:W2:Y:S01]  /*03d0*/  LDG.E R0, desc[UR36][R16.64+-0x14] ;  /* 0xffffec2410007981 */ /* 0x000ea2000c1e1900 */
[----:B------:R0:W1:Y:S01]  /*03e0*/  LDC.64 R8, c[0x4][R22] ;  /* 0x0100000016087b82 */ /* 0x0000620000000a00 */
[----:B------:R-:W3:Y:S01]  /*03f0*/  LDCU.64 UR4, c[0x4][0x8] ;  /* 0x01000100ff0477ac */ /* 0x000ee20008000a00 */
[----:B------:R-:W-:Y:S02]  /*0400*/  IMAD.MOV.U32 R6, RZ, RZ, R18 ;  /* 0x000000ffff067224 */ /* 0x000fe400078e0012 */
[----:B------:R-:W-:Y:S02]  /*0410*/  IMAD.MOV.U32 R7, RZ, RZ, R2 ;  /* 0x000000ffff077224 */ /* 0x000fe400078e0002 */
[----:B---3--:R-:W-:Y:S01]  /*0420*/  IMAD.U32 R4, RZ, RZ, UR4 ;  /* 0x00000004ff047e24 */ /* 0x008fe2000f8e00ff */
[----:B------:R-:W-:Y:S01]  /*0430*/  MOV R5, UR5 ;  /* 0x0000000500057c02 */ /* 0x000fe20008000f00 */
[----:B--2---:R-:W2:Y:S02]  /*0440*/  F2F.F64.F32 R10, R0 ;  /* 0x00000000000a7310 */ /* 0x004ea40000201800 */
[----:B-12---:R0:W-:Y:S04]  /*0450*/  STL.64 [R1], R10 ;  /* 0x0000000a01007387 */ /* 0x0061e80000100a00 */
[----:B------:R-:W-:-:S07]  /*0460*/  LEPC R20, `(.L_x_5) ;  /* 0x000000001014794e */ /* 0x000fce0000000000 */
[----:B0-----:R-:W-:Y:S05]  /*0470*/  CALL.ABS.NOINC R8 ;  /* 0x0000000008007343 */ /* 0x001fea0003c00000 */
.L_x_5:
        /* <DEDUP_REMOVED lines=11> */
.L_x_6:
        /* <DEDUP_REMOVED lines=11> */
.L_x_7:
        /* <DEDUP_REMOVED lines=11> */
.L_x_8:
        /* <DEDUP_REMOVED lines=11> */
.L_x_9:
        /* <DEDUP_REMOVED lines=11> */
.L_x_10:
        /* <DEDUP_REMOVED lines=11> */
.L_x_11:
        /* <DEDUP_REMOVED lines=11> */
.L_x_12:
        /* <DEDUP_REMOVED lines=11> */
.L_x_13:
        /* <DEDUP_REMOVED lines=11> */
.L_x_14:
        /* <DEDUP_REMOVED lines=11> */
.L_x_15:
        /* <DEDUP_REMOVED lines=11> */
.L_x_16:
        /* <DEDUP_REMOVED lines=11> */
.L_x_17:
[----:B------:R-:W-:Y:S02]  /*0cc0*/  ISETP.NE.AND P6, PT, R24, RZ, PT ;  /* 0x000000ff1800720c */ /* 0x000fe40003fc5270 */
[----:B------:R-:W-:-:S04]  /*0cd0*/  IADD3 R16, P0, PT, R16, 0x40, RZ ;  /* 0x0000004010107810 */ /* 0x000fc80007f1e0ff */
[----:B------:R-:W-:-:S07]  /*0ce0*/  IADD3.X R17, PT, PT, RZ, R17, RZ, P0, !PT ;  /* 0x00000011ff117210 */ /* 0x000fce00007fe4ff */
[----:B------:R-:W-:Y:S05]  /*0cf0*/  @P6 BRA `(.L_x_18) ;  /* 0xfffffff400206947 */ /* 0x000fea000383ffff */
[----:B------:R-:W-:Y:S05]  /*0d00*/  BSYNC.RECONVERGENT B6 ;  /* 0x0000000000067941 */ /* 0x000fea0003800200 */
.L_x_1:
[----:B------:R-:W-:Y:S01]  /*0d10*/  UISETP.NE.AND UP0, UPT, UR38, URZ, UPT ;  /* 0x000000ff2600728c */ /* 0x000fe2000bf05270 */
[----:B------:R-:W-:Y:S08]  /*0d20*/  BSSY.RECONVERGENT B6, `(.L_x_0) ;  /* 0x00000b0000067945 */ /* 0x000ff00003800200 */
[----:B------:R-:W-:Y:S05]  /*0d30*/  BRA.U !UP0, `(.L_x_19) ;  /* 0x0000000908b87547 */ /* 0x000fea000b800000 */
[----:B------:R-:W1:Y:S01]  /*0d40*/  LDC R23, c[0x0][0x388] ;  /* 0x0000e200ff177b82 */ /* 0x000e620000000800 */
[----:B------:R-:W-:Y:S01]  /*0d50*/  UISETP.GE.U32.AND UP0, UPT, UR38, 0x8, UPT ;  /* 0x000000082600788c */ /* 0x000fe2000bf06070 */
[----:B-1----:R-:W-:-:S08]  /*0d60*/  LOP3.LUT R23, R23, 0x7, RZ, 0xc0, !PT ;  /* 0x0000000717177812 */ /* 0x002fd000078ec0ff */
[----:B------:R-:W-:Y:S05]  /*0d70*/  BRA.U !UP0, `(.L_x_20) ;  /* 0x0000000508707547 */ /* 0x000fea000b800000 */
[----:B------:R-:W1:Y:S01]  /*0d80*/  LDC.64 R16, c[0x0][0x380] ;  /* 0x0000e000ff107b82 */ /* 0x000e620000000a00 */
[----:B------:R-:W-:Y:S01]  /*0d90*/  MOV R22, 0x0 ;  /* 0x0000000000167802 */ /* 0x000fe20000000f00 */
[----:B------:R-:W2:Y:S01]  /*0da0*/  LDCU.64 UR4, c[0x4][0x8] ;  /* 0x01000100ff0477ac */ /* 0x000ea20008000a00 */
[----:B-1----:R-:W-:-:S05]  /*0db0*/  IMAD.WIDE.U32 R16, R19, 0x4, R16 ;  /* 0x0000000413107825 */ /* 0x002fca00078e0010 */
[----:B0-----:R-:W3:Y:S01]  /*0dc0*/  LDG.E R0, desc[UR36][R16.64] ;  /* 0x0000002410007981 */ /* 0x001ee2000c1e1900 */
[----:B------:R0:W1:Y:S01]  /*0dd0*/  LDC.64 R8, c[0x4][R22] ;  /* 0x0100000016087b82 */ /* 0x0000620000000a00 */
[----:B--2---:R-:W-:Y:S01]  /*0de0*/  IMAD.U32 R4, RZ, RZ, UR4 ;  /* 0x00000004ff047e24 */ /* 0x004fe2000f8e00ff */
[----:B------:R-:W-:Y:S01]  /*0df0*/  MOV R6, R18 ;  /* 0x0000001200067202 */ /* 0x000fe20000000f00 */
[----:B------:R-:W-:Y:S02]  /*0e00*/  IMAD.U32 R5, RZ, RZ, UR5 ;  /* 0x00000005ff057e24 */ /* 0x000fe4000f8e00ff */
[----:B------:R-:W-:Y:S01]  /*0e10*/  IMAD.MOV.U32 R7, RZ, RZ, R2 ;  /* 0x000000ffff077224 */ /* 0x000fe200078e0002 */
[----:B---3--:R-:W2:Y:S02]  /*0e20*/  F2F.F64.F32 R10, R0 ;  /* 0x00000000000a7310 */ /* 0x008ea40000201800 */
[----:B-12---:R0:W-:Y:S04]  /*0e30*/  STL.64 [R1], R10 ;  /* 0x0000000a01007387 */ /* 0x0061e80000100a00 */
[----:B------:R-:W-:-:S07]  /*0e40*/  LEPC R20, `(.L_x_21) ;  /* 0x000000001014794e */ /* 0x000fce0000000000 */
[----:B0-----:R-:W-:Y:S05]  /*0e50*/  CALL.ABS.NOINC R8 ;  /* 0x0000000008007343 */ /* 0x001fea0003c00000 */
.L_x_21:
        /* <DEDUP_REMOVED lines=11> */
.L_x_22:
        /* <DEDUP_REMOVED lines=11> */
.L_x_23:
        /* <DEDUP_REMOVED lines=11> */
.L_x_24:
        /* <DEDUP_REMOVED lines=11> */
.L_x_25:
        /* <DEDUP_REMOVED lines=11> */
.L_x_26:
        /* <DEDUP_REMOVED lines=11> */
.L_x_27:
        /* <DEDUP_REMOVED lines=11> */
.L_x_28:
[----:B------:R-:W-:-:S07]  /*1330*/  IADD3 R19, PT, PT, R19, 0x8, RZ ;  /* 0x0000000813137810 */ /* 0x000fce0007ffe0ff */
.L_x_20:
[----:B------:R-:W-:-:S13]  /*1340*/  ISETP.NE.AND P0, PT, R23, RZ, PT ;  /* 0x000000ff1700720c */ /* 0x000fda0003f05270 */
[----:B------:R-:W-:Y:S05]  /*1350*/  @!P0 BRA `(.L_x_19) ;  /* 0x0000000400308947 */ /* 0x000fea0003800000 */
[----:B------:R-:W1:Y:S01]  /*1360*/  LDC R0, c[0x0][0x388] ;  /* 0x0000e200ff007b82 */ /* 0x000e620000000800 */
[----:B------:R-:W-:Y:S02]  /*1370*/  ISETP.GE.U32.AND P0, PT, R23, 0x4, PT ;  /* 0x000000041700780c */ /* 0x000fe40003f06070 */
[----:B-1----:R-:W-:-:S11]  /*1380*/  LOP3.LUT R23, R0, 0x3, RZ, 0xc0, !PT ;  /* 0x0000000300177812 */ /* 0x002fd600078ec0ff */
[----:B------:R-:W-:Y:S05]  /*1390*/  @!P0 BRA `(.L_x_29) ;  /* 0x0000000000c08947 */ /* 0x000fea0003800000 */
        /* <DEDUP_REMOVED lines=14> */
.L_x_30:
        /* <DEDUP_REMOVED lines=11> */
.L_x_31:
        /* <DEDUP_REMOVED lines=11> */
.L_x_32:
        /* <DEDUP_REMOVED lines=11> */
.L_x_33:
[----:B------:R-:W-:-:S07]  /*1690*/  VIADD R19, R19, 0x4 ;  /* 0x0000000413137836 */ /* 0x000fce0000000000 */
.L_x_29:
[----:B------:R-:W-:-:S13]  /*16a0*/  ISETP.NE.AND P0, PT, R23, RZ, PT ;  /* 0x000000ff1700720c */ /* 0x000fda0003f05270 */
[----:B------:R-:W-:Y:S05]  /*16b0*/  @!P0 BRA `(.L_x_19) ;  /* 0x0000000000588947 */ /* 0x000fea0003800000 */
[----:B------:R-:W1:Y:S01]  /*16c0*/  LDC.64 R16, c[0x0][0x380] ;  /* 0x0000e000ff107b82 */ /* 0x000e620000000a00 */
[----:B------:R-:W-:Y:S01]  /*16d0*/  IADD3 R23, PT, PT, -R23, RZ, RZ ;  /* 0x000000ff17177210 */ /* 0x000fe20007ffe1ff */
[----:B-1----:R-:W-:-:S07]  /*16e0*/  IMAD.WIDE.U32 R16, R19, 0x4, R16 ;  /* 0x0000000413107825 */ /* 0x002fce00078e0010 */
.L_x_35:
[----:B0-----:R-:W2:Y:S01]  /*16f0*/  LDG.E R0, desc[UR36][R16.64] ;  /* 0x0000002410007981 */ /* 0x001ea2000c1e1900 */
[----:B------:R-:W-:Y:S01]  /*1700*/  MOV R8, 0x0 ;  /* 0x0000000000087802 */ /* 0x000fe20000000f00 */
[----:B------:R-:W0:Y:S01]  /*1710*/  LDCU.64 UR4, c[0x4][0x8] ;  /* 0x01000100ff0477ac */ /* 0x000e220008000a00 */
[----:B------:R-:W-:Y:S02]  /*1720*/  VIADD R23, R23, 0x1 ;  /* 0x0000000117177836 */ /* 0x000fe40000000000 */
[----:B------:R-:W-:Y:S02]  /*1730*/  IMAD.MOV.U32 R6, RZ, RZ, R18 ;  /* 0x000000ffff067224 */ /* 0x000fe400078e0012 */
[----:B------:R-:W1:Y:S01]  /*1740*/  LDC.64 R8, c[0x4][R8] ;  /* 0x0100000008087b82 */ /* 0x000e620000000a00 */
[----:B------:R-:W-:Y:S01]  /*1750*/  ISETP.NE.AND P0, PT, R23, RZ, PT ;  /* 0x000000ff1700720c */ /* 0x000fe20003f05270 */
[----:B------:R-:W-:Y:S02]  /*1760*/  IMAD.MOV.U32 R7, RZ, RZ, R2 ;  /* 0x000000ffff077224 */ /* 0x000fe400078e0002 */
[----:B0-----:R-:W-:Y:S01]  /*1770*/  IMAD.U32 R4, RZ, RZ, UR4 ;  /* 0x00000004ff047e24 */ /* 0x001fe2000f8e00ff */
[----:B------:R-:W-:Y:S01]  /*1780*/  MOV R5, UR5 ;  /* 0x0000000500057c02 */ /* 0x000fe20008000f00 */
[----:B--2---:R0:W2:Y:S02]  /*1790*/  F2F.F64.F32 R10, R0 ;  /* 0x00000000000a7310 */ /* 0x0040a40000201800 */
[----:B0-----:R-:W-:Y:S01]  /*17a0*/  P2R R0, PR, RZ, 0x1 ;  /* 0x00000001ff007803 */ /* 0x001fe20000000000 */
[----:B-12---:R0:W-:Y:S06]  /*17b0*/  STL.64 [R1], R10 ;  /* 0x0000000a01007387 */ /* 0x0061ec0000100a00 */
[----:B------:R-:W-:-:S07]  /*17c0*/  LEPC R20, `(.L_x_34) ;  /* 0x000000001014794e */ /* 0x000fce0000000000 */
[----:B0-----:R-:W-:Y:S05]  /*17d0*/  CALL.ABS.NOINC R8 ;  /* 0x0000000008007343 */ /* 0x001fea0003c00000 */
.L_x_34:
[----:B------:R-:W-:Y:S02]  /*17e0*/  ISETP.NE.AND P6, PT, R23, RZ, PT ;  /* 0x000000ff1700720c */ /* 0x000fe40003fc5270 */
[----:B------:R-:W-:-:S04]  /*17f0*/  IADD3 R16, P0, PT, R16, 0x4, RZ ;  /* 0x0000000410107810 */ /* 0x000fc80007f1e0ff */
[----:B------:R-:W-:-:S07]  /*1800*/  IADD3.X R17, PT, PT, RZ, R17, RZ, P0, !PT ;  /* 0x00000011ff117210 */ /* 0x000fce00007fe4ff */
[----:B------:R-:W-:Y:S05]  /*1810*/  @P6 BRA `(.L_x_35) ;  /* 0xfffffffc00b46947 */ /* 0x000fea000383ffff */
.L_x_19:
[----:B0-----:R-:W-:Y:S05]  /*1820*/  BSYNC.RECONVERGENT B6 ;  /* 0x0000000000067941 */ /* 0x001fea0003800200 */
.L_x_0:
[----:B------:R-:W-:Y:S01]  /*1830*/  MOV R0, 0x0 ;  /* 0x0000000000007802 */ /* 0x000fe20000000f00 */
[----:B------:R-:W0:Y:S01]  /*1840*/  LDCU.64 UR4, c[0x4][0x10] ;  /* 0x01000200ff0477ac */ /* 0x000e220008000a00 */
[----:B------:R-:W-:Y:S02]  /*1850*/  CS2R R6, SRZ ;  /* 0x0000000000067805 */ /* 0x000fe4000001ff00 */
[----:B------:R1:W2:Y:S01]  /*1860*/  LDC.64 R2, c[0x4][R0] ;  /* 0x0100000000027b82 */ /* 0x0002a20000000a00 */
[----:B0-----:R-:W-:Y:S01]  /*1870*/  IMAD.U32 R4, RZ, RZ, UR4 ;  /* 0x00000004ff047e24 */ /* 0x001fe2000f8e00ff */
[----:B-1----:R-:W-:-:S07]  /*1880*/  MOV R5, UR5 ;  /* 0x0000000500057c02 */ /* 0x002fce0008000f00 */
[----:B------:R-:W-:-:S07]  /*1890*/  LEPC R20, `(.L_x_36) ;  /* 0x000000001014794e */ /* 0x000fce0000000000 */
[----:B--2---:R-:W-:Y:S05]  /*18a0*/  CALL.ABS.NOINC R2 ;  /* 0x0000000002007343 */ /* 0x004fea0003c00000 */
.L_x_36:
[----:B------:R-:W-:Y:S05]  /*18b0*/  EXIT ;  /* 0x000000000000794d */ /* 0x000fea0003800000 */
.L_x_37:
[----:B------:R-:W-:-:S00]  /*18c0*/  BRA `(.L_x_37) ;  /* 0xfffffffc00fc7947 */ /* 0x000fc0000383ffff */
[----:B------:R-:W-:-:S00]  /*18d0*/  NOP ;  /* 0x0000000000007918 */ /* 0x000fc00000000000 */
        /* <DEDUP_REMOVED lines=10> */
.L_x_38:


//--------------------- .nv.global.init           --------------------------
	.section	.nv.global.init,"aw",@progbits
.nv.global.init:
	.type		$str$1,@object
	.size		$str$1,($str - $str$1)
$str$1:
        /*0000*/ 	.byte	0x0a, 0x00
	.type		$str,@object
	.size		$str,(.L_0 - $str)
$str:
        /*0002*/ 	.byte	0x25, 0x66, 0x20, 0x00
.L_0:


//--------------------- .nv.shared.reserved.0     --------------------------
	.section	.nv.shared.reserved.0,"aw",@nobits
	.weak		__nv_reservedSMEM_offset_0_alias
	.size		__nv_reservedSMEM_offset_0_alias, 0, 64
	.other		__nv_reservedSMEM_offset_0_alias,@"STO_CUDA_RESERVED_SHARED STV_DEFAULT"
__nv_reservedSMEM_offset_0_alias:
	.zero		0
	.zero		64


//--------------------- .nv.constant0._Z8printer6Pfi --------------------------
	.section	.nv.constant0._Z8printer6Pfi,"a",@progbits
	.sectionflags	@""
	.align	4
.nv.constant0._Z8printer6Pfi:
	.zero		908


//--------------------- SYMBOLS --------------------------

	.type		.nv.reservedSmem.offset0,@object
	.size		.nv.reservedSmem.offset0,0x4
	.type		vprintf,@function
